	.headerflags	@"EF_CUDA_TEXMODE_UNIFIED EF_CUDA_64BIT_ADDRESS EF_CUDA_ACCELERATORS EF_CUDA_SM90 EF_CUDA_VIRTUAL_SM(EF_CUDA_SM90)"
	.elftype	@"ET_EXEC"


//--------------------- .nv.info                  --------------------------
	.section	.nv.info,"",@"SHT_CUDA_INFO"
	.align	4


	//----- nvinfo : EIATTR_REGCOUNT
	.align		4
        /*0000*/ 	.byte	0x04, 0x2f
        /*0002*/ 	.short	(.L_1 - .L_0)
	.align		4
.L_0:
        /*0004*/ 	.word	index@(triton_poi_fused__to_copy_add_arange_clamp_mul_sub_0)
        /*0008*/ 	.word	0x0000000c


	//----- nvinfo : EIATTR_MIN_STACK_SIZE
	.align		4
.L_1:
        /*000c*/ 	.byte	0x04, 0x12
        /*000e*/ 	.short	(.L_3 - .L_2)
	.align		4
.L_2:
        /*0010*/ 	.word	index@(triton_poi_fused__to_copy_add_arange_clamp_mul_sub_0)
        /*0014*/ 	.word	0x00000000


	//----- nvinfo : EIATTR_FRAME_SIZE
	.align		4
.L_3:
        /*0018*/ 	.byte	0x04, 0x11
        /*001a*/ 	.short	(.L_5 - .L_4)
	.align		4
.L_4:
        /*001c*/ 	.word	index@(triton_poi_fused__to_copy_add_arange_clamp_mul_sub_0)
        /*0020*/ 	.word	0x00000000


	//----- nvinfo : EIATTR_MIN_STACK_SIZE
	.align		4
.L_5:
        /*0024*/ 	.byte	0x04, 0x12
        /*0026*/ 	.short	(.L_7 - .L_6)
	.align		4
.L_6:
        /*0028*/ 	.word	index@(triton_poi_fused__to_copy_add_arange_clamp_mul_sub_0)
        /*002c*/ 	.word	0x00000000
.L_7:


//--------------------- .nv.info.triton_poi_fused__to_copy_add_arange_clamp_mul_sub_0 --------------------------
	.section	.nv.info.triton_poi_fused__to_copy_add_arange_clamp_mul_sub_0,"",@"SHT_CUDA_INFO"
	.sectionflags	@""
	.align	4


	//----- nvinfo : EIATTR_CUDA_API_VERSION
	.align		4
        /*0000*/ 	.byte	0x04, 0x37
        /*0002*/ 	.short	(.L_9 - .L_8)
.L_8:
        /*0004*/ 	.word	0x0000007c


	//----- nvinfo : EIATTR_KPARAM_INFO
	.align		4
.L_9:
        /*0008*/ 	.byte	0x04, 0x17
        /*000a*/ 	.short	(.L_11 - .L_10)
.L_10:
        /*000c*/ 	.word	0x00000000
        /*0010*/ 	.short	0x0001
        /*0012*/ 	.short	0x0008
        /*0014*/ 	.byte	0x00, 0xf0, 0x11, 0x00


	//----- nvinfo : EIATTR_KPARAM_INFO
	.align		4
.L_11:
        /*0018*/ 	.byte	0x04, 0x17
        /*001a*/ 	.short	(.L_13 - .L_12)
.L_12:
        /*001c*/ 	.word	0x00000000
        /*0020*/ 	.short	0x0000
        /*0022*/ 	.short	0x0000
        /*0024*/ 	.byte	0x00, 0xf4, 0x21, 0x00


	//----- nvinfo : EIATTR_SPARSE_MMA_MASK
	.align		4
.L_13:
        /*0028*/ 	.byte	0x03, 0x50
        /*002a*/ 	.short	0x0000


	//----- nvinfo : EIATTR_MAXREG_COUNT
	.align		4
        /*002c*/ 	.byte	0x03, 0x1b
        /*002e*/ 	.short	0x00ff


	//----- nvinfo : EIATTR_EXIT_INSTR_OFFSETS
	.align		4
        /*0030*/ 	.byte	0x04, 0x1c
        /*0032*/ 	.short	(.L_15 - .L_14)


	//   ....[0]....
.L_14:
        /*0034*/ 	.word	0x00000190


	//   ....[1]....
        /*0038*/ 	.word	0x000001c0


	//----- nvinfo : EIATTR_REQNTID
	.align		4
.L_15:
        /*003c*/ 	.byte	0x04, 0x10
        /*003e*/ 	.short	(.L_17 - .L_16)
.L_16:
        /*0040*/ 	.word	0x00000020
        /*0044*/ 	.word	0x00000001
        /*0048*/ 	.word	0x00000001


	//----- nvinfo : EIATTR_CBANK_PARAM_SIZE
	.align		4
.L_17:
        /*004c*/ 	.byte	0x03, 0x19
        /*004e*/ 	.short	0x000c


	//----- nvinfo : EIATTR_PARAM_CBANK
	.align		4
        /*0050*/ 	.byte	0x04, 0x0a
        /*0052*/ 	.short	(.L_19 - .L_18)
	.align		4
.L_18:
        /*0054*/ 	.word	index@(.nv.constant0.triton_poi_fused__to_copy_add_arange_clamp_mul_sub_0)
        /*0058*/ 	.short	0x0210
        /*005a*/ 	.short	0x000c


	//----- nvinfo : EIATTR_SW_WAR
	.align		4
.L_19:
        /*005c*/ 	.byte	0x04, 0x36
        /*005e*/ 	.short	(.L_21 - .L_20)
.L_20:
        /*0060*/ 	.word	0x00000008
.L_21:


//--------------------- .nv.callgraph             --------------------------
	.section	.nv.callgraph,"",@"SHT_CUDA_CALLGRAPH"
	.align	4
	.sectionentsize	8
	.align		4
        /*0000*/ 	.word	0x00000000
	.align		4
        /*0004*/ 	.word	0xffffffff
	.align		4
        /*0008*/ 	.word	0x00000000
	.align		4
        /*000c*/ 	.word	0xfffffffe
	.align		4
        /*0010*/ 	.word	0x00000000
	.align		4
        /*0014*/ 	.word	0xfffffffd
	.align		4
        /*0018*/ 	.word	0x00000000
	.align		4
        /*001c*/ 	.word	0xfffffffc


//--------------------- .text.triton_poi_fused__to_copy_add_arange_clamp_mul_sub_0 --------------------------
	.section	.text.triton_poi_fused__to_copy_add_arange_clamp_mul_sub_0,"ax",@progbits
	.align	128
        .global         triton_poi_fused__to_copy_add_arange_clamp_mul_sub_0
        .type           triton_poi_fused__to_copy_add_arange_clamp_mul_sub_0,@function
        .size           triton_poi_fused__to_copy_add_arange_clamp_mul_sub_0,(.L_x_1 - triton_poi_fused__to_copy_add_arange_clamp_mul_sub_0)
        .other          triton_poi_fused__to_copy_add_arange_clamp_mul_sub_0,@"STO_CUDA_ENTRY STV_DEFAULT"
triton_poi_fused__to_copy_add_arange_clamp_mul_sub_0:
.text.triton_poi_fused__to_copy_add_arange_clamp_mul_sub_0:
[----:B------:R-:W0:Y:S02]  /*0000*/  LDC R1, c[0x0][0x28] ;  /* 0x00000a00ff017b82 */ /* 0x000e240000000800 */
[----:B------:R-:W1:Y:S01]  /*0010*/  S2R R0, SR_TID.X ;  /* 0x0000000000007919 */ /* 0x000e620000002100 */
[----:B------:R-:W-:Y:S01]  /*0020*/  HFMA2.MMA R3, -RZ, RZ, 1.75, 0 ;  /* 0x3f000000ff037435 */ /* 0x000fe200000001ff */
[----:B------:R-:W2:Y:S01]  /*0030*/  S2R R5, SR_CTAID.X ;  /* 0x0000000000057919 */ /* 0x000ea20000002500 */
[----:B-1----:R-:W-:-:S05]  /*0040*/  IMAD.SHL.U32 R0, R0, 0x2, RZ ;  /* 0x0000000200007824 */ /* 0x002fca00078e00ff */
[----:B------:R-:W-:-:S05]  /*0050*/  LOP3.LUT R0, R0, 0x3e, RZ, 0xc0, !PT ;  /* 0x0000003e00007812 */ /* 0x000fca00078ec0ff */
[----:B--2---:R-:W-:-:S05]  /*0060*/  IMAD R5, R5, 0x40, R0 ;  /* 0x0000004005057824 */ /* 0x004fca00078e0200 */
[----:B------:R-:W-:Y:S02]  /*0070*/  IADD3 R0, R5, 0x1, RZ ;  /* 0x0000000105007810 */ /* 0x000fe40007ffe0ff */
[----:B------:R-:W-:Y:S02]  /*0080*/  I2FP.F32.S32 R2, R5 ;  /* 0x0000000500027245 */ /* 0x000fe40000201400 */
[----:B------:R-:W-:Y:S02]  /*0090*/  I2FP.F32.S32 R0, R0 ;  /* 0x0000000000007245 */ /* 0x000fe40000201400 */
[----:B------:R-:W-:Y:S01]  /*00a0*/  ISETP.GE.AND P0, PT, R5, 0x40, PT ;  /* 0x000000400500780c */ /* 0x000fe20003f06270 */
[----:B------:R-:W-:Y:S02]  /*00b0*/  FADD R2, R2, 0.5 ;  /* 0x3f00000002027421 */ /* 0x000fe40000000000 */
[----:B------:R-:W-:Y:S02]  /*00c0*/  FADD R0, R0, 0.5 ;  /* 0x3f00000000007421 */ /* 0x000fe40000000000 */
[----:B------:R-:W-:-:S02]  /*00d0*/  FFMA R2, R2, R3, -0.5 ;  /* 0xbf00000002027423 */ /* 0x000fc40000000003 */
[----:B------:R-:W-:-:S03]  /*00e0*/  FFMA R0, R0, R3, -0.5 ;  /* 0xbf00000000007423 */ /* 0x000fc60000000003 */
[----:B------:R-:W-:Y:S02]  /*00f0*/  FMNMX R4, RZ, R2, !PT ;  /* 0x00000002ff047209 */ /* 0x000fe40007800000 */
[----:B------:R-:W1:Y:S01]  /*0100*/  LDC.64 R2, c[0x0][0x210] ;  /* 0x00008400ff027b82 */ /* 0x000e620000000a00 */
[----:B------:R-:W-:Y:S01]  /*0110*/  FMNMX R0, RZ, R0, !PT ;  /* 0x00000000ff007209 */ /* 0x000fe20007800000 */
[----:B------:R-:W2:Y:S08]  /*0120*/  F2I.TRUNC.NTZ R6, R4 ;  /* 0x0000000400067305 */ /* 0x000eb0000020f100 */
[----:B------:R-:W3:Y:S01]  /*0130*/  F2I.TRUNC.NTZ R7, R0 ;  /* 0x0000000000077305 */ /* 0x000ee2000020f100 */
[----:B--2---:R-:W-:-:S05]  /*0140*/  I2FP.F32.S32 R9, R6 ;  /* 0x0000000600097245 */ /* 0x004fca0000201400 */
[----:B------:R-:W-:Y:S01]  /*0150*/  FADD.SAT R6, R4, -R9 ;  /* 0x8000000904067221 */ /* 0x000fe20000002000 */
[----:B-1----:R-:W-:Y:S01]  /*0160*/  IMAD.WIDE R2, R5, 0x4, R2 ;  /* 0x0000000405027825 */ /* 0x002fe200078e0202 */
[----:B---3--:R-:W-:-:S05]  /*0170*/  I2FP.F32.S32 R7, R7 ;  /* 0x0000000700077245 */ /* 0x008fca0000201400 */
[----:B------:R-:W-:Y:S01]  /*0180*/  FADD.SAT R7, R0, -R7 ;  /* 0x8000000700077221 */ /* 0x000fe20000002000 */
[----:B------:R-:W-:Y:S06]  /*0190*/  @P0 EXIT ;  /* 0x000000000000094d */ /* 0x000fec0003800000 */
[----:B------:R-:W-:Y:S02]  /*01a0*/  ULDC.64 UR4, c[0x0][0x208] ;  /* 0x0000820000047ab9 */ /* 0x000fe40000000a00 */
[----:B------:R-:W-:Y:S01]  /*01b0*/  STG.E.64 desc[UR4][R2.64], R6 ;  /* 0x0000000602007986 */ /* 0x000fe2000c101b04 */
[----:B------:R-:W-:Y:S05]  /*01c0*/  EXIT ;  /* 0x000000000000794d */ /* 0x000fea0003800000 */
.L_x_0:
[----:B------:R-:W-:-:S00]  /*01d0*/  BRA `(.L_x_0) ;  /* 0xfffffffc00fc7947 */ /* 0x000fc0000383ffff */
[----:B------:R-:W-:-:S00]  /*01e0*/  NOP ;  /* 0x0000000000007918 */ /* 0x000fc00000000000 */
        /* <DEDUP_REMOVED lines=9> */
.L_x_1:


//--------------------- .nv.constant0.triton_poi_fused__to_copy_add_arange_clamp_mul_sub_0 --------------------------
	.section	.nv.constant0.triton_poi_fused__to_copy_add_arange_clamp_mul_sub_0,"a",@progbits
	.sectionflags	@""
	.align	4
.nv.constant0.triton_poi_fused__to_copy_add_arange_clamp_mul_sub_0:
	.zero		540
